//
// Generated by NVIDIA NVVM Compiler
//
// Compiler Build ID: CL-36424714
// Cuda compilation tools, release 13.0, V13.0.88
// Based on NVVM 20.0.0
//

.version 9.0
.target sm_100
.address_size 64

	// .globl	_Z15kernel_wrapshflPiS_

.visible .entry _Z15kernel_wrapshflPiS_(
	.param .u64 .ptr .align 1 _Z15kernel_wrapshflPiS__param_0,
	.param .u64 .ptr .align 1 _Z15kernel_wrapshflPiS__param_1
)
{
	.reg .pred 	%p<2>;
	.reg .b32 	%r<4>;
	.reg .b64 	%rd<8>;

	ld.param.u64 	%rd1, [_Z15kernel_wrapshflPiS__param_0];
	ld.param.u64 	%rd2, [_Z15kernel_wrapshflPiS__param_1];
	cvta.to.global.u64 	%rd3, %rd2;
	cvta.to.global.u64 	%rd4, %rd1;
	mov.u32 	%r1, %tid.x;
	mul.wide.u32 	%rd5, %r1, 4;
	add.s64 	%rd6, %rd4, %rd5;
	ld.global.u32 	%r2, [%rd6];
	shfl.sync.down.b32	%r3|%p1, %r2, 1, 31, -1;
	add.s64 	%rd7, %rd3, %rd5;
	st.global.u32 	[%rd7], %r3;
	ret;

}


// ===== COMPILED SASS (sm_100) =====

	.target	sm_100

	.elftype	@"ET_EXEC"


//--------------------- .note.nv.tkinfo           --------------------------
	.section	.note.nv.tkinfo,"",@"SHT_NOTE"
	.sectionflags	@"SHF_NOTE_NV_TKINFO"
	.tkinfo
        /*0018*/ 	.word	0x00000002
        /*0030*/ 	.string	""
        /*0030*/ 	.string	"ptxas"
        /*0030*/ 	.string	"Cuda compilation tools, release 13.0, V13.0.88"
        /*0030*/ 	.string	"Build cuda_13.0.r13.0/compiler.36424714_0"
        /*0030*/ 	.string	"-arch sm_100 -m 64 "



//--------------------- .note.nv.cuinfo           --------------------------
	.section	.note.nv.cuinfo,"",@"SHT_NOTE"
	.sectionflags	@"SHF_NOTE_NV_CUINFO"
        /*0018*/ 	.short	0x0002
        /*001a*/ 	.short	0x0064
        /*001c*/ 	.short	0x0082
	.zero		2


//--------------------- .nv.info                  --------------------------
	.section	.nv.info,"",@"SHT_CUDA_INFO"
	.align	4


	//----- nvinfo : EIATTR_REGCOUNT
	.align		4
        /*0000*/ 	.byte	0x04, 0x2f
        /*0002*/ 	.short	(.L_1 - .L_0)
	.align		4
.L_0:
        /*0004*/ 	.word	index@(_Z15kernel_wrapshflPiS_)
        /*0008*/ 	.word	0x0000000c


	//----- nvinfo : EIATTR_FRAME_SIZE
	.align		4
.L_1:
        /*000c*/ 	.byte	0x04, 0x11
        /*000e*/ 	.short	(.L_3 - .L_2)
	.align		4
.L_2:
        /*0010*/ 	.word	index@(_Z15kernel_wrapshflPiS_)
        /*0014*/ 	.word	0x00000000


	//----- nvinfo : EIATTR_MIN_STACK_SIZE
	.align		4
.L_3:
        /*0018*/ 	.byte	0x04, 0x12
        /*001a*/ 	.short	(.L_5 - .L_4)
	.align		4
.L_4:
        /*001c*/ 	.word	index@(_Z15kernel_wrapshflPiS_)
        /*0020*/ 	.word	0x00000000
.L_5:


//--------------------- .nv.compat                --------------------------
	.section	.nv.compat,"",@"SHT_CUDA_COMPAT_INFO"
	.align	4
        /*0000*/ 	.byte	0x02, 0x09, 0x00, 0x00, 0x02, 0x02, 0x01, 0x00, 0x02, 0x05, 0x05, 0x00, 0x03, 0x07, 0x01, 0x01
        /*0010*/ 	.byte	0x02, 0x03, 0x00, 0x00, 0x02, 0x06, 0x01, 0x00, 0x04, 0x0b, 0x08, 0x00, 0x09, 0x00, 0x00, 0x00
        /*0020*/ 	.byte	0x00, 0x00, 0x00, 0x00


//--------------------- .nv.info._Z15kernel_wrapshflPiS_ --------------------------
	.section	.nv.info._Z15kernel_wrapshflPiS_,"",@"SHT_CUDA_INFO"
	.sectionflags	@""
	.align	4


	//----- nvinfo : EIATTR_CUDA_API_VERSION
	.align		4
        /*0000*/ 	.byte	0x04, 0x37
        /*0002*/ 	.short	(.L_7 - .L_6)
.L_6:
        /*0004*/ 	.word	0x00000082


	//----- nvinfo : EIATTR_KPARAM_INFO
	.align		4
.L_7:
        /*0008*/ 	.byte	0x04, 0x17
        /*000a*/ 	.short	(.L_9 - .L_8)
.L_8:
        /*000c*/ 	.word	0x00000000
        /*0010*/ 	.short	0x0001
        /*0012*/ 	.short	0x0008
        /*0014*/ 	.byte	0x00, 0xf5, 0x21, 0x00


	//----- nvinfo : EIATTR_KPARAM_INFO
	.align		4
.L_9:
        /*0018*/ 	.byte	0x04, 0x17
        /*001a*/ 	.short	(.L_11 - .L_10)
.L_10:
        /*001c*/ 	.word	0x00000000
        /*0020*/ 	.short	0x0000
        /*0022*/ 	.short	0x0000
        /*0024*/ 	.byte	0x00, 0xf5, 0x21, 0x00


	//----- nvinfo : EIATTR_SPARSE_MMA_MASK
	.align		4
.L_11:
        /*0028*/ 	.byte	0x03, 0x50
        /*002a*/ 	.short	0x0000


	//----- nvinfo : EIATTR_MAXREG_COUNT
	.align		4
        /*002c*/ 	.byte	0x03, 0x1b
        /*002e*/ 	.short	0x00ff


	//----- nvinfo : EIATTR_MERCURY_ISA_VERSION
	.align		4
        /*0030*/ 	.byte	0x03, 0x5f
        /*0032*/ 	.short	0x0101


	//----- nvinfo : EIATTR_COOP_GROUP_MASK_REGIDS
	.align		4
        /*0034*/ 	.byte	0x04, 0x29
        /*0036*/ 	.short	(.L_13 - .L_12)


	//   ....[0]....
.L_12:
        /*0038*/ 	.word	0xffffffff


	//----- nvinfo : EIATTR_COOP_GROUP_INSTR_OFFSETS
	.align		4
.L_13:
        /*003c*/ 	.byte	0x04, 0x28
        /*003e*/ 	.short	(.L_15 - .L_14)


	//   ....[0]....
.L_14:
        /*0040*/ 	.word	0x00000080


	//----- nvinfo : EIATTR_VRC_CTA_INIT_COUNT
	.align		4
.L_15:
        /*0044*/ 	.byte	0x02, 0x4a
	.zero		1
	.zero		1


	//----- nvinfo : EIATTR_EXIT_INSTR_OFFSETS
	.align		4
        /*0048*/ 	.byte	0x04, 0x1c
        /*004a*/ 	.short	(.L_17 - .L_16)


	//   ....[0]....
.L_16:
        /*004c*/ 	.word	0x000000a0


	//----- nvinfo : EIATTR_CBANK_PARAM_SIZE
	.align		4
.L_17:
        /*0050*/ 	.byte	0x03, 0x19
        /*0052*/ 	.short	0x0010


	//----- nvinfo : EIATTR_PARAM_CBANK
	.align		4
        /*0054*/ 	.byte	0x04, 0x0a
        /*0056*/ 	.short	(.L_19 - .L_18)
	.align		4
.L_18:
        /*0058*/ 	.word	index@(.nv.constant0._Z15kernel_wrapshflPiS_)
        /*005c*/ 	.short	0x0380
        /*005e*/ 	.short	0x0010


	//----- nvinfo : EIATTR_SW_WAR
	.align		4
.L_19:
        /*0060*/ 	.byte	0x04, 0x36
        /*0062*/ 	.short	(.L_21 - .L_20)
.L_20:
        /*0064*/ 	.word	0x00000008
.L_21:


//--------------------- .nv.callgraph             --------------------------
	.section	.nv.callgraph,"",@"SHT_CUDA_CALLGRAPH"
	.align	4
	.sectionentsize	8
	.align		4
        /*0000*/ 	.word	0x00000000
	.align		4
        /*0004*/ 	.word	0xffffffff
	.align		4
        /*0008*/ 	.word	0x00000000
	.align		4
        /*000c*/ 	.word	0xfffffffe
	.align		4
        /*0010*/ 	.word	0x00000000
	.align		4
        /*0014*/ 	.word	0xfffffffd
	.align		4
        /*0018*/ 	.word	0x00000000
	.align		4
        /*001c*/ 	.word	0xfffffffc


//--------------------- .text._Z15kernel_wrapshflPiS_ --------------------------
	.section	.text._Z15kernel_wrapshflPiS_,"ax",@progbits
	.align	128
        .global         _Z15kernel_wrapshflPiS_
        .type           _Z15kernel_wrapshflPiS_,@function
        .size           _Z15kernel_wrapshflPiS_,(.L_x_1 - _Z15kernel_wrapshflPiS_)
        .other          _Z15kernel_wrapshflPiS_,@"STO_CUDA_ENTRY STV_DEFAULT"
_Z15kernel_wrapshflPiS_:
.text._Z15kernel_wrapshflPiS_:
[----:B------:R-:W-:Y:S01]  /*0000*/  LDC R1, c[0x0][0x37c] ;  /* 0x0000df00ff017b82 */ /* 0x000fe20000000800 */
[----:B------:R-:W0:Y:S07]  /*0010*/  S2R R9, SR_TID.X ;  /* 0x0000000000097919 */ /* 0x000e2e0000002100 */
[----:B------:R-:W0:Y:S01]  /*0020*/  LDC.64 R2, c[0x0][0x380] ;  /* 0x0000e000ff027b82 */ /* 0x000e220000000a00 */
[----:B------:R-:W1:Y:S07]  /*0030*/  LDCU.64 UR4, c[0x0][0x358] ;  /* 0x00006b00ff0477ac */ /* 0x000e6e0008000a00 */
[----:B------:R-:W2:Y:S01]  /*0040*/  LDC.64 R4, c[0x0][0x388] ;  /* 0x0000e200ff047b82 */ /* 0x000ea20000000a00 */
[----:B0-----:R-:W-:-:S06]  /*0050*/  IMAD.WIDE.U32 R2, R9, 0x4, R2 ;  /* 0x0000000409027825 */ /* 0x001fcc00078e0002 */
[----:B-1----:R-:W3:Y:S01]  /*0060*/  LDG.E R2, desc[UR4][R2.64] ;  /* 0x0000000402027981 */ /* 0x002ee2000c1e1900 */
[----:B--2---:R-:W-:-:S03]  /*0070*/  IMAD.WIDE.U32 R4, R9, 0x4, R4 ;  /* 0x0000000409047825 */ /* 0x004fc600078e0004 */
[----:B---3--:R-:W0:Y:S04]  /*0080*/  SHFL.DOWN PT, R7, R2, 0x1, 0x1f ;  /* 0x08201f0002077f89 */ /* 0x008e2800000e0000 */
[----:B0-----:R-:W-:Y:S01]  /*0090*/  STG.E desc[UR4][R4.64], R7 ;  /* 0x0000000704007986 */ /* 0x001fe2000c101904 */
[----:B------:R-:W-:Y:S05]  /*00a0*/  EXIT ;  /* 0x000000000000794d */ /* 0x000fea0003800000 */
.L_x_0:
[----:B------:R-:W-:-:S00]  /*00b0*/  BRA `(.L_x_0) ;  /* 0xfffffffc00fc7947 */ /* 0x000fc0000383ffff */
[----:B------:R-:W-:-:S00]  /*00c0*/  NOP ;  /* 0x0000000000007918 */ /* 0x000fc00000000000 */
        /* <DEDUP_REMOVED lines=11> */
.L_x_1:


//--------------------- .nv.shared.reserved.0     --------------------------
	.section	.nv.shared.reserved.0,"aw",@nobits
	.weak		__nv_reservedSMEM_offset_0_alias
	.size		__nv_reservedSMEM_offset_0_alias, 0, 64
	.other		__nv_reservedSMEM_offset_0_alias,@"STO_CUDA_RESERVED_SHARED STV_DEFAULT"
__nv_reservedSMEM_offset_0_alias:
	.zero		0
	.zero		64


//--------------------- .nv.constant0._Z15kernel_wrapshflPiS_ --------------------------
	.section	.nv.constant0._Z15kernel_wrapshflPiS_,"a",@progbits
	.sectionflags	@""
	.align	4
.nv.constant0._Z15kernel_wrapshflPiS_:
	.zero		912


//--------------------- SYMBOLS --------------------------

	.type		.nv.reservedSmem.offset0,@object
	.size		.nv.reservedSmem.offset0,0x4
